//
// Generated by NVIDIA NVVM Compiler
//
// Compiler Build ID: CL-36424714
// Cuda compilation tools, release 13.0, V13.0.88
// Based on NVVM 20.0.0
//

.version 9.0
.target sm_100
.address_size 64

	// .globl	_Z6reduceILj32768ELj128EEvPfS0_
// _ZZ6reduceILj32768ELj128EEvPfS0_E13warpLevelSums has been demoted

.visible .entry _Z6reduceILj32768ELj128EEvPfS0_(
	.param .u64 .ptr .align 1 _Z6reduceILj32768ELj128EEvPfS0__param_0,
	.param .u64 .ptr .align 1 _Z6reduceILj32768ELj128EEvPfS0__param_1
)
{
	.reg .pred 	%p<16>;
	.reg .b32 	%r<38>;
	.reg .b32 	%f<60>;
	.reg .b64 	%rd<13>;
	// demoted variable
	.shared .align 4 .b8 _ZZ6reduceILj32768ELj128EEvPfS0_E13warpLevelSums[128];
	ld.param.u64 	%rd5, [_Z6reduceILj32768ELj128EEvPfS0__param_0];
	ld.param.u64 	%rd4, [_Z6reduceILj32768ELj128EEvPfS0__param_1];
	cvta.to.global.u64 	%rd6, %rd5;
	mov.u32 	%r1, %tid.x;
	mov.u32 	%r2, %ctaid.x;
	shl.b32 	%r7, %r2, 15;
	or.b32  	%r8, %r1, %r7;
	mul.wide.u32 	%rd7, %r8, 4;
	add.s64 	%rd8, %rd7, %rd6;
	add.s64 	%rd12, %rd8, 8192;
	mov.f32 	%f58, 0f00000000;
	mov.b32 	%r37, 0;
$L__BB0_1:
	ld.global.f32 	%f8, [%rd12+-8192];
	add.f32 	%f9, %f58, %f8;
	ld.global.f32 	%f10, [%rd12+-7168];
	add.f32 	%f11, %f9, %f10;
	ld.global.f32 	%f12, [%rd12+-6144];
	add.f32 	%f13, %f11, %f12;
	ld.global.f32 	%f14, [%rd12+-5120];
	add.f32 	%f15, %f13, %f14;
	ld.global.f32 	%f16, [%rd12+-4096];
	add.f32 	%f17, %f15, %f16;
	ld.global.f32 	%f18, [%rd12+-3072];
	add.f32 	%f19, %f17, %f18;
	ld.global.f32 	%f20, [%rd12+-2048];
	add.f32 	%f21, %f19, %f20;
	ld.global.f32 	%f22, [%rd12+-1024];
	add.f32 	%f23, %f21, %f22;
	ld.global.f32 	%f24, [%rd12];
	add.f32 	%f25, %f23, %f24;
	ld.global.f32 	%f26, [%rd12+1024];
	add.f32 	%f27, %f25, %f26;
	ld.global.f32 	%f28, [%rd12+2048];
	add.f32 	%f29, %f27, %f28;
	ld.global.f32 	%f30, [%rd12+3072];
	add.f32 	%f31, %f29, %f30;
	ld.global.f32 	%f32, [%rd12+4096];
	add.f32 	%f33, %f31, %f32;
	ld.global.f32 	%f34, [%rd12+5120];
	add.f32 	%f35, %f33, %f34;
	ld.global.f32 	%f36, [%rd12+6144];
	add.f32 	%f37, %f35, %f36;
	ld.global.f32 	%f38, [%rd12+7168];
	add.f32 	%f58, %f37, %f38;
	add.s32 	%r37, %r37, 16;
	add.s64 	%rd12, %rd12, 16384;
	setp.ne.s32 	%p1, %r37, 128;
	@%p1 bra 	$L__BB0_1;
	mov.b32 	%r9, %f58;
	shfl.sync.down.b32	%r10|%p2, %r9, 16, 31, -1;
	mov.b32 	%f39, %r10;
	add.f32 	%f40, %f58, %f39;
	mov.b32 	%r11, %f40;
	shfl.sync.down.b32	%r12|%p3, %r11, 8, 31, -1;
	mov.b32 	%f41, %r12;
	add.f32 	%f42, %f40, %f41;
	mov.b32 	%r13, %f42;
	shfl.sync.down.b32	%r14|%p4, %r13, 4, 31, -1;
	mov.b32 	%f43, %r14;
	add.f32 	%f44, %f42, %f43;
	mov.b32 	%r15, %f44;
	shfl.sync.down.b32	%r16|%p5, %r15, 2, 31, -1;
	mov.b32 	%f45, %r16;
	add.f32 	%f46, %f44, %f45;
	mov.b32 	%r17, %f46;
	shfl.sync.down.b32	%r18|%p6, %r17, 1, 31, -1;
	mov.b32 	%f47, %r18;
	add.f32 	%f59, %f46, %f47;
	and.b32  	%r5, %r1, 31;
	setp.ne.s32 	%p7, %r5, 0;
	@%p7 bra 	$L__BB0_4;
	shr.u32 	%r19, %r1, 3;
	mov.u32 	%r20, _ZZ6reduceILj32768ELj128EEvPfS0_E13warpLevelSums;
	add.s32 	%r21, %r20, %r19;
	st.shared.f32 	[%r21], %f59;
$L__BB0_4:
	bar.sync 	0;
	setp.gt.u32 	%p8, %r1, 31;
	@%p8 bra 	$L__BB0_7;
	mov.u32 	%r22, %ntid.x;
	shr.u32 	%r23, %r22, 5;
	setp.ge.u32 	%p9, %r5, %r23;
	mov.f32 	%f59, 0f00000000;
	@%p9 bra 	$L__BB0_7;
	shl.b32 	%r24, %r5, 2;
	mov.u32 	%r25, _ZZ6reduceILj32768ELj128EEvPfS0_E13warpLevelSums;
	add.s32 	%r26, %r25, %r24;
	ld.shared.f32 	%f59, [%r26];
$L__BB0_7:
	mov.b32 	%r27, %f59;
	shfl.sync.down.b32	%r28|%p10, %r27, 16, 31, -1;
	mov.b32 	%f49, %r28;
	add.f32 	%f50, %f59, %f49;
	mov.b32 	%r29, %f50;
	shfl.sync.down.b32	%r30|%p11, %r29, 8, 31, -1;
	mov.b32 	%f51, %r30;
	add.f32 	%f52, %f50, %f51;
	mov.b32 	%r31, %f52;
	shfl.sync.down.b32	%r32|%p12, %r31, 4, 31, -1;
	mov.b32 	%f53, %r32;
	add.f32 	%f54, %f52, %f53;
	mov.b32 	%r33, %f54;
	shfl.sync.down.b32	%r34|%p13, %r33, 2, 31, -1;
	mov.b32 	%f55, %r34;
	add.f32 	%f56, %f54, %f55;
	mov.b32 	%r35, %f56;
	shfl.sync.down.b32	%r36|%p14, %r35, 1, 31, -1;
	mov.b32 	%f57, %r36;
	add.f32 	%f6, %f56, %f57;
	setp.ne.s32 	%p15, %r1, 0;
	@%p15 bra 	$L__BB0_9;
	cvta.to.global.u64 	%rd9, %rd4;
	mul.wide.u32 	%rd10, %r2, 4;
	add.s64 	%rd11, %rd9, %rd10;
	st.global.f32 	[%rd11], %f6;
$L__BB0_9:
	ret;

}


// ===== COMPILED SASS (sm_100) =====

	.target	sm_100

	.elftype	@"ET_EXEC"


//--------------------- .note.nv.tkinfo           --------------------------
	.section	.note.nv.tkinfo,"",@"SHT_NOTE"
	.sectionflags	@"SHF_NOTE_NV_TKINFO"
	.tkinfo
        /*0018*/ 	.word	0x00000002
        /*0030*/ 	.string	""
        /*0030*/ 	.string	"ptxas"
        /*0030*/ 	.string	"Cuda compilation tools, release 13.0, V13.0.88"
        /*0030*/ 	.string	"Build cuda_13.0.r13.0/compiler.36424714_0"
        /*0030*/ 	.string	"-arch sm_100 -m 64 "



//--------------------- .note.nv.cuinfo           --------------------------
	.section	.note.nv.cuinfo,"",@"SHT_NOTE"
	.sectionflags	@"SHF_NOTE_NV_CUINFO"
        /*0018*/ 	.short	0x0002
        /*001a*/ 	.short	0x0064
        /*001c*/ 	.short	0x0082
	.zero		2


//--------------------- .nv.info                  --------------------------
	.section	.nv.info,"",@"SHT_CUDA_INFO"
	.align	4


	//----- nvinfo : EIATTR_REGCOUNT
	.align		4
        /*0000*/ 	.byte	0x04, 0x2f
        /*0002*/ 	.short	(.L_1 - .L_0)
	.align		4
.L_0:
        /*0004*/ 	.word	index@(_Z6reduceILj32768ELj128EEvPfS0_)
        /*0008*/ 	.word	0x0000001f


	//----- nvinfo : EIATTR_FRAME_SIZE
	.align		4
.L_1:
        /*000c*/ 	.byte	0x04, 0x11
        /*000e*/ 	.short	(.L_3 - .L_2)
	.align		4
.L_2:
        /*0010*/ 	.word	index@(_Z6reduceILj32768ELj128EEvPfS0_)
        /*0014*/ 	.word	0x00000000


	//----- nvinfo : EIATTR_MIN_STACK_SIZE
	.align		4
.L_3:
        /*0018*/ 	.byte	0x04, 0x12
        /*001a*/ 	.short	(.L_5 - .L_4)
	.align		4
.L_4:
        /*001c*/ 	.word	index@(_Z6reduceILj32768ELj128EEvPfS0_)
        /*0020*/ 	.word	0x00000000
.L_5:


//--------------------- .nv.compat                --------------------------
	.section	.nv.compat,"",@"SHT_CUDA_COMPAT_INFO"
	.align	4
        /*0000*/ 	.byte	0x02, 0x09, 0x00, 0x00, 0x02, 0x02, 0x01, 0x00, 0x02, 0x05, 0x05, 0x00, 0x03, 0x07, 0x01, 0x01
        /*0010*/ 	.byte	0x02, 0x03, 0x00, 0x00, 0x02, 0x06, 0x01, 0x00, 0x04, 0x0b, 0x08, 0x00, 0x09, 0x00, 0x00, 0x00
        /*0020*/ 	.byte	0x00, 0x00, 0x00, 0x00


//--------------------- .nv.info._Z6reduceILj32768ELj128EEvPfS0_ --------------------------
	.section	.nv.info._Z6reduceILj32768ELj128EEvPfS0_,"",@"SHT_CUDA_INFO"
	.sectionflags	@""
	.align	4


	//----- nvinfo : EIATTR_CUDA_API_VERSION
	.align		4
        /*0000*/ 	.byte	0x04, 0x37
        /*0002*/ 	.short	(.L_7 - .L_6)
.L_6:
        /*0004*/ 	.word	0x00000082


	//----- nvinfo : EIATTR_KPARAM_INFO
	.align		4
.L_7:
        /*0008*/ 	.byte	0x04, 0x17
        /*000a*/ 	.short	(.L_9 - .L_8)
.L_8:
        /*000c*/ 	.word	0x00000000
        /*0010*/ 	.short	0x0001
        /*0012*/ 	.short	0x0008
        /*0014*/ 	.byte	0x00, 0xf5, 0x21, 0x00


	//----- nvinfo : EIATTR_KPARAM_INFO
	.align		4
.L_9:
        /*0018*/ 	.byte	0x04, 0x17
        /*001a*/ 	.short	(.L_11 - .L_10)
.L_10:
        /*001c*/ 	.word	0x00000000
        /*0020*/ 	.short	0x0000
        /*0022*/ 	.short	0x0000
        /*0024*/ 	.byte	0x00, 0xf5, 0x21, 0x00


	//----- nvinfo : EIATTR_SPARSE_MMA_MASK
	.align		4
.L_11:
        /*0028*/ 	.byte	0x03, 0x50
        /*002a*/ 	.short	0x0000


	//----- nvinfo : EIATTR_MAXREG_COUNT
	.align		4
        /*002c*/ 	.byte	0x03, 0x1b
        /*002e*/ 	.short	0x00ff


	//----- nvinfo : EIATTR_NUM_BARRIERS
	.align		4
        /*0030*/ 	.byte	0x02, 0x4c
        /*0032*/ 	.byte	0x01
	.zero		1


	//----- nvinfo : EIATTR_MERCURY_ISA_VERSION
	.align		4
        /*0034*/ 	.byte	0x03, 0x5f
        /*0036*/ 	.short	0x0101


	//----- nvinfo : EIATTR_COOP_GROUP_MASK_REGIDS
	.align		4
        /*0038*/ 	.byte	0x04, 0x29
        /*003a*/ 	.short	(.L_13 - .L_12)


	//   ....[0]....
.L_12:
        /*003c*/ 	.word	0xffffffff


	//   ....[1]....
        /*0040*/ 	.word	0xffffffff


	//   ....[2]....
        /*0044*/ 	.word	0xffffffff


	//   ....[3]....
        /*0048*/ 	.word	0xffffffff


	//   ....[4]....
        /*004c*/ 	.word	0xffffffff


	//   ....[5]....
        /*0050*/ 	.word	0xffffffff


	//   ....[6]....
        /*0054*/ 	.word	0xffffffff


	//   ....[7]....
        /*0058*/ 	.word	0xffffffff


	//   ....[8]....
        /*005c*/ 	.word	0xffffffff


	//   ....[9]....
        /*0060*/ 	.word	0xffffffff


	//----- nvinfo : EIATTR_COOP_GROUP_INSTR_OFFSETS
	.align		4
.L_13:
        /*0064*/ 	.byte	0x04, 0x28
        /*0066*/ 	.short	(.L_15 - .L_14)


	//   ....[0]....
.L_14:
        /*0068*/ 	.word	0x000010c0


	//   ....[1]....
        /*006c*/ 	.word	0x000010f0


	//   ....[2]....
        /*0070*/ 	.word	0x00001130


	//   ....[3]....
        /*0074*/ 	.word	0x00001150


	//   ....[4]....
        /*0078*/ 	.word	0x00001170


	//   ....[5]....
        /*007c*/ 	.word	0x00001260


	//   ....[6]....
        /*0080*/ 	.word	0x00001290


	//   ....[7]....
        /*0084*/ 	.word	0x000012b0


	//   ....[8]....
        /*0088*/ 	.word	0x000012d0


	//   ....[9]....
        /*008c*/ 	.word	0x000012f0


	//----- nvinfo : EIATTR_VRC_CTA_INIT_COUNT
	.align		4
.L_15:
        /*0090*/ 	.byte	0x02, 0x4a
	.zero		1
	.zero		1


	//----- nvinfo : EIATTR_EXIT_INSTR_OFFSETS
	.align		4
        /*0094*/ 	.byte	0x04, 0x1c
        /*0096*/ 	.short	(.L_17 - .L_16)


	//   ....[0]....
.L_16:
        /*0098*/ 	.word	0x00001300


	//   ....[1]....
        /*009c*/ 	.word	0x00001350


	//----- nvinfo : EIATTR_CRS_STACK_SIZE
	.align		4
.L_17:
        /*00a0*/ 	.byte	0x04, 0x1e
        /*00a2*/ 	.short	(.L_19 - .L_18)
.L_18:
        /*00a4*/ 	.word	0x00000000


	//----- nvinfo : EIATTR_CBANK_PARAM_SIZE
	.align		4
.L_19:
        /*00a8*/ 	.byte	0x03, 0x19
        /*00aa*/ 	.short	0x0010


	//----- nvinfo : EIATTR_PARAM_CBANK
	.align		4
        /*00ac*/ 	.byte	0x04, 0x0a
        /*00ae*/ 	.short	(.L_21 - .L_20)
	.align		4
.L_20:
        /*00b0*/ 	.word	index@(.nv.constant0._Z6reduceILj32768ELj128EEvPfS0_)
        /*00b4*/ 	.short	0x0380
        /*00b6*/ 	.short	0x0010


	//----- nvinfo : EIATTR_SW_WAR
	.align		4
.L_21:
        /*00b8*/ 	.byte	0x04, 0x36
        /*00ba*/ 	.short	(.L_23 - .L_22)
.L_22:
        /*00bc*/ 	.word	0x00000008
.L_23:


//--------------------- .nv.callgraph             --------------------------
	.section	.nv.callgraph,"",@"SHT_CUDA_CALLGRAPH"
	.align	4
	.sectionentsize	8
	.align		4
        /*0000*/ 	.word	0x00000000
	.align		4
        /*0004*/ 	.word	0xffffffff
	.align		4
        /*0008*/ 	.word	0x00000000
	.align		4
        /*000c*/ 	.word	0xfffffffe
	.align		4
        /*0010*/ 	.word	0x00000000
	.align		4
        /*0014*/ 	.word	0xfffffffd
	.align		4
        /*0018*/ 	.word	0x00000000
	.align		4
        /*001c*/ 	.word	0xfffffffc


//--------------------- .text._Z6reduceILj32768ELj128EEvPfS0_ --------------------------
	.section	.text._Z6reduceILj32768ELj128EEvPfS0_,"ax",@progbits
	.align	128
        .global         _Z6reduceILj32768ELj128EEvPfS0_
        .type           _Z6reduceILj32768ELj128EEvPfS0_,@function
        .size           _Z6reduceILj32768ELj128EEvPfS0_,(.L_x_3 - _Z6reduceILj32768ELj128EEvPfS0_)
        .other          _Z6reduceILj32768ELj128EEvPfS0_,@"STO_CUDA_ENTRY STV_DEFAULT"
_Z6reduceILj32768ELj128EEvPfS0_:
.text._Z6reduceILj32768ELj128EEvPfS0_:
[----:B------:R-:W-:Y:S01]  /*0000*/  LDC R1, c[0x0][0x37c] ;  /* 0x0000df00ff017b82 */ /* 0x000fe20000000800 */
[----:B------:R-:W0:Y:S07]  /*0010*/  S2R R0, SR_CTAID.X ;  /* 0x0000000000007919 */ /* 0x000e2e0000002500 */
[----:B------:R-:W1:Y:S01]  /*0020*/  LDC.64 R2, c[0x0][0x380] ;  /* 0x0000e000ff027b82 */ /* 0x000e620000000a00 */
[----:B------:R-:W2:Y:S01]  /*0030*/  LDCU.64 UR6, c[0x0][0x358] ;  /* 0x00006b00ff0677ac */ /* 0x000ea20008000a00 */
[----:B------:R-:W3:Y:S01]  /*0040*/  S2R R4, SR_TID.X ;  /* 0x0000000000047919 */ /* 0x000ee20000002100 */
[----:B0-----:R-:W-:-:S04]  /*0050*/  SHF.L.U32 R5, R0, 0xf, RZ ;  /* 0x0000000f00057819 */ /* 0x001fc800000006ff */
[----:B---3--:R-:W-:-:S05]  /*0060*/  LOP3.LUT R5, R4, R5, RZ, 0xfc, !PT ;  /* 0x0000000504057212 */ /* 0x008fca00078efcff */
[----:B-1----:R-:W-:-:S05]  /*0070*/  IMAD.WIDE.U32 R2, R5, 0x4, R2 ;  /* 0x0000000405027825 */ /* 0x002fca00078e0002 */
[----:B--2---:R-:W2:Y:S04]  /*0080*/  LDG.E R6, desc[UR6][R2.64] ;  /* 0x0000000602067981 */ /* 0x004ea8000c1e1900 */
[----:B------:R-:W3:Y:S04]  /*0090*/  LDG.E R7, desc[UR6][R2.64+0x400] ;  /* 0x0004000602077981 */ /* 0x000ee8000c1e1900 */
[----:B------:R-:W4:Y:S04]  /*00a0*/  LDG.E R27, desc[UR6][R2.64+0x800] ;  /* 0x00080006021b7981 */ /* 0x000f28000c1e1900 */
[----:B------:R-:W5:Y:S04]  /*00b0*/  LDG.E R5, desc[UR6][R2.64+0xc00] ;  /* 0x000c000602057981 */ /* 0x000f68000c1e1900 */
        /* <DEDUP_REMOVED lines=17> */
[----:B------:R-:W5:Y:S01]  /*01d0*/  LDG.E R8, desc[UR6][R2.64+0x5400] ;  /* 0x0054000602087981 */ /* 0x000f62000c1e1900 */
[----:B--2---:R-:W-:-:S04]  /*01e0*/  FADD R6, RZ, R6 ;  /* 0x00000006ff067221 */ /* 0x004fc80000000000 */
[----:B---3--:R-:W-:Y:S02]  /*01f0*/  FADD R6, R6, R7 ;  /* 0x0000000706067221 */ /* 0x008fe40000000000 */
[----:B------:R-:W2:Y:S02]  /*0200*/  LDG.E R7, desc[UR6][R2.64+0x5800] ;  /* 0x0058000602077981 */ /* 0x000ea4000c1e1900 */
[----:B----4-:R-:W-:Y:S02]  /*0210*/  FADD R26, R6, R27 ;  /* 0x0000001b061a7221 */ /* 0x010fe40000000000 */
[----:B------:R-:W3:Y:S02]  /*0220*/  LDG.E R6, desc[UR6][R2.64+0x5c00] ;  /* 0x005c000602067981 */ /* 0x000ee4000c1e1900 */
[----:B-----5:R-:W-:Y:S02]  /*0230*/  FADD R26, R26, R5 ;  /* 0x000000051a1a7221 */ /* 0x020fe40000000000 */
[----:B------:R-:W4:Y:S02]  /*0240*/  LDG.E R5, desc[UR6][R2.64+0x6000] ;  /* 0x0060000602057981 */ /* 0x000f24000c1e1900 */
[----:B------:R-:W-:-:S02]  /*0250*/  FADD R27, R26, R19 ;  /* 0x000000131a1b7221 */ /* 0x000fc40000000000 */
[----:B------:R-:W5:Y:S02]  /*0260*/  LDG.E R19, desc[UR6][R2.64+0x6400] ;  /* 0x0064000602137981 */ /* 0x000f64000c1e1900 */
[----:B------:R-:W-:Y:S02]  /*0270*/  FADD R26, R27, R18 ;  /* 0x000000121b1a7221 */ /* 0x000fe40000000000 */
[----:B------:R-:W5:Y:S02]  /*0280*/  LDG.E R18, desc[UR6][R2.64+0x6800] ;  /* 0x0068000602127981 */ /* 0x000f64000c1e1900 */
[----:B------:R-:W-:Y:S02]  /*0290*/  FADD R27, R26, R17 ;  /* 0x000000111a1b7221 */ /* 0x000fe40000000000 */
[----:B------:R-:W5:Y:S02]  /*02a0*/  LDG.E R17, desc[UR6][R2.64+0x6c00] ;  /* 0x006c000602117981 */ /* 0x000f64000c1e1900 */
        /* <DEDUP_REMOVED lines=30> */
[----:B--2---:R-:W-:-:S02]  /*0490*/  FADD R27, R26, R7 ;  /* 0x000000071a1b7221 */ /* 0x004fc40000000000 */
[----:B------:R-:W2:Y:S02]  /*04a0*/  LDG.E R7, desc[UR6][R2.64+0xac00] ;  /* 0x00ac000602077981 */ /* 0x000ea4000c1e1900 */
[----:B---3--:R-:W-:Y:S02]  /*04b0*/  FADD R26, R27, R6 ;  /* 0x000000061b1a7221 */ /* 0x008fe40000000000 */
[----:B------:R-:W3:Y:S02]  /*04c0*/  LDG.E R6, desc[UR6][R2.64+0xb000] ;  /* 0x00b0000602067981 */ /* 0x000ee4000c1e1900 */
[----:B----4-:R-:W-:Y:S02]  /*04d0*/  FADD R26, R26, R5 ;  /* 0x000000051a1a7221 */ /* 0x010fe40000000000 */
[----:B------:R-:W4:Y:S02]  /*04e0*/  LDG.E R5, desc[UR6][R2.64+0xb400] ;  /* 0x00b4000602057981 */ /* 0x000f24000c1e1900 */
[----:B-----5:R-:W-:-:S02]  /*04f0*/  FADD R27, R26, R19 ;  /* 0x000000131a1b7221 */ /* 0x020fc40000000000 */
        /* <DEDUP_REMOVED lines=160> */
[----:B------:R-:W5:Y:S04]  /*0f00*/  LDG.E R8, desc[UR6][R2.64+0x1f800] ;  /* 0x01f8000602087981 */ /* 0x000f68000c1e1900 */
[----:B------:R-:W5:Y:S01]  /*0f10*/  LDG.E R26, desc[UR6][R2.64+0x1fc00] ;  /* 0x01fc0006021a7981 */ /* 0x000f62000c1e1900 */
[----:B------:R-:W-:Y:S01]  /*0f20*/  ISETP.GT.U32.AND P1, PT, R4, 0x1f, PT ;  /* 0x0000001f0400780c */ /* 0x000fe20003f24070 */
[----:B------:R-:W-:Y:S01]  /*0f30*/  BSSY.RECONVERGENT B0, `(.L_x_0) ;  /* 0x0000032000007945 */ /* 0x000fe20003800200 */
[----:B--2---:R-:W-:-:S04]  /*0f40*/  FADD R7, R28, R7 ;  /* 0x000000071c077221 */ /* 0x004fc80000000000 */
[----:B---3--:R-:W-:Y:S01]  /*0f50*/  FADD R6, R7, R6 ;  /* 0x0000000607067221 */ /* 0x008fe20000000000 */
[----:B------:R-:W-:-:S03]  /*0f60*/  LOP3.LUT P0, R7, R4, 0x1f, RZ, 0xc0, !PT ;  /* 0x0000001f04077812 */ /* 0x000fc6000780c0ff */
[----:B----4-:R-:W-:-:S04]  /*0f70*/  FADD R6, R6, R5 ;  /* 0x0000000506067221 */ /* 0x010fc80000000000 */
[----:B-----5:R-:W-:-:S04]  /*0f80*/  FADD R19, R6, R19 ;  /* 0x0000001306137221 */ /* 0x020fc80000000000 */
[----:B------:R-:W-:-:S04]  /*0f90*/  FADD R18, R19, R18 ;  /* 0x0000001213127221 */ /* 0x000fc80000000000 */
        /* <DEDUP_REMOVED lines=14> */
[----:B------:R-:W-:Y:S02]  /*1080*/  FADD R9, R10, R9 ;  /* 0x000000090a097221 */ /* 0x000fe40000000000 */
[----:B------:R-:W0:Y:S02]  /*1090*/  @!P0 S2R R10, SR_CgaCtaId ;  /* 0x00000000000a8919 */ /* 0x000e240000008800 */
[----:B------:R-:W-:-:S04]  /*10a0*/  FADD R9, R9, R8 ;  /* 0x0000000809097221 */ /* 0x000fc80000000000 */
[----:B------:R-:W-:-:S05]  /*10b0*/  FADD R9, R9, R26 ;  /* 0x0000001a09097221 */ /* 0x000fca0000000000 */
[----:B------:R-:W1:Y:S02]  /*10c0*/  SHFL.DOWN PT, R2, R9, 0x10, 0x1f ;  /* 0x0a001f0009027f89 */ /* 0x000e6400000e0000 */
[----:B-1----:R-:W-:Y:S01]  /*10d0*/  FADD R2, R9, R2 ;  /* 0x0000000209027221 */ /* 0x002fe20000000000 */
[----:B------:R-:W-:-:S04]  /*10e0*/  @!P0 MOV R9, 0x400 ;  /* 0x0000040000098802 */ /* 0x000fc80000000f00 */
[----:B------:R-:W1:Y:S01]  /*10f0*/  SHFL.DOWN PT, R3, R2, 0x8, 0x1f ;  /* 0x09001f0002037f89 */ /* 0x000e6200000e0000 */
[----:B0-----:R-:W-:-:S04]  /*1100*/  @!P0 LEA R9, R10, R9, 0x18 ;  /* 0x000000090a098211 */ /* 0x001fc800078ec0ff */
[----:B------:R-:W-:Y:S01]  /*1110*/  @!P0 LEA.HI R9, R4, R9, RZ, 0x1d ;  /* 0x0000000904098211 */ /* 0x000fe200078fe8ff */
[----:B-1----:R-:W-:-:S05]  /*1120*/  FADD R3, R2, R3 ;  /* 0x0000000302037221 */ /* 0x002fca0000000000 */
[----:B------:R-:W0:Y:S02]  /*1130*/  SHFL.DOWN PT, R6, R3, 0x4, 0x1f ;  /* 0x08801f0003067f89 */ /* 0x000e2400000e0000 */
[----:B0-----:R-:W-:-:S05]  /*1140*/  FADD R6, R3, R6 ;  /* 0x0000000603067221 */ /* 0x001fca0000000000 */
[----:B------:R-:W0:Y:S02]  /*1150*/  SHFL.DOWN PT, R5, R6, 0x2, 0x1f ;  /* 0x08401f0006057f89 */ /* 0x000e2400000e0000 */
[----:B0-----:R-:W-:-:S05]  /*1160*/  FADD R5, R6, R5 ;  /* 0x0000000506057221 */ /* 0x001fca0000000000 */
[----:B------:R-:W0:Y:S02]  /*1170*/  SHFL.DOWN PT, R8, R5, 0x1, 0x1f ;  /* 0x08201f0005087f89 */ /* 0x000e2400000e0000 */
[----:B0-----:R-:W-:-:S05]  /*1180*/  FADD R8, R5, R8 ;  /* 0x0000000805087221 */ /* 0x001fca0000000000 */
[----:B------:R0:W-:Y:S01]  /*1190*/  @!P0 STS [R9], R8 ;  /* 0x0000000809008388 */ /* 0x0001e20000000800 */
[----:B------:R-:W-:Y:S06]  /*11a0*/  BAR.SYNC.DEFER_BLOCKING 0x0 ;  /* 0x0000000000007b1d */ /* 0x000fec0000010000 */
[----:B------:R-:W-:Y:S05]  /*11b0*/  @P1 BRA `(.L_x_1) ;  /* 0x0000000000241947 */ /* 0x000fea0003800000 */
[----:B------:R-:W1:Y:S01]  /*11c0*/  LDCU UR4, c[0x0][0x360] ;  /* 0x00006c00ff0477ac */ /* 0x000e620008000800 */
[----:B0-----:R-:W-:Y:S01]  /*11d0*/  HFMA2 R8, -RZ, RZ, 0, 0 ;  /* 0x00000000ff087431 */ /* 0x001fe200000001ff */
[----:B-1----:R-:W-:-:S06]  /*11e0*/  USHF.R.U32.HI UR4, URZ, 0x5, UR4 ;  /* 0x00000005ff047899 */ /* 0x002fcc0008011604 */
[----:B------:R-:W-:-:S13]  /*11f0*/  ISETP.GE.U32.AND P0, PT, R7, UR4, PT ;  /* 0x0000000407007c0c */ /* 0x000fda000bf06070 */
[----:B------:R-:W0:Y:S01]  /*1200*/  @!P0 S2R R3, SR_CgaCtaId ;  /* 0x0000000000038919 */ /* 0x000e220000008800 */
[----:B------:R-:W-:-:S04]  /*1210*/  @!P0 MOV R2, 0x400 ;  /* 0x0000040000028802 */ /* 0x000fc80000000f00 */
[----:B0-----:R-:W-:-:S04]  /*1220*/  @!P0 LEA R2, R3, R2, 0x18 ;  /* 0x0000000203028211 */ /* 0x001fc800078ec0ff */
[----:B------:R-:W-:-:S05]  /*1230*/  @!P0 LEA R7, R7, R2, 0x2 ;  /* 0x0000000207078211 */ /* 0x000fca00078e10ff */
[----:B------:R1:W2:Y:S02]  /*1240*/  @!P0 LDS R8, [R7] ;  /* 0x0000000007088984 */ /* 0x0002a40000000800 */
.L_x_1:
[----:B------:R-:W-:Y:S05]  /*1250*/  BSYNC.RECONVERGENT B0 ;  /* 0x0000000000007941 */ /* 0x000fea0003800200 */
.L_x_0:
[----:B--2---:R-:W2:Y:S01]  /*1260*/  SHFL.DOWN PT, R3, R8, 0x10, 0x1f ;  /* 0x0a001f0008037f89 */ /* 0x004ea200000e0000 */
[----:B------:R-:W-:Y:S01]  /*1270*/  ISETP.NE.AND P0, PT, R4, RZ, PT ;  /* 0x000000ff0400720c */ /* 0x000fe20003f05270 */
[----:B--2---:R-:W-:-:S05]  /*1280*/  FADD R3, R3, R8 ;  /* 0x0000000803037221 */ /* 0x004fca0000000000 */
[----:B------:R-:W2:Y:S02]  /*1290*/  SHFL.DOWN PT, R2, R3, 0x8, 0x1f ;  /* 0x09001f0003027f89 */ /* 0x000ea400000e0000 */
[----:B--2---:R-:W-:-:S05]  /*12a0*/  FADD R2, R3, R2 ;  /* 0x0000000203027221 */ /* 0x004fca0000000000 */
[----:B------:R-:W2:Y:S02]  /*12b0*/  SHFL.DOWN PT, R5, R2, 0x4, 0x1f ;  /* 0x08801f0002057f89 */ /* 0x000ea400000e0000 */
[----:B--2---:R-:W-:-:S05]  /*12c0*/  FADD R5, R2, R5 ;  /* 0x0000000502057221 */ /* 0x004fca0000000000 */
[----:B------:R-:W2:Y:S02]  /*12d0*/  SHFL.DOWN PT, R6, R5, 0x2, 0x1f ;  /* 0x08401f0005067f89 */ /* 0x000ea400000e0000 */
[----:B--2---:R-:W-:-:S05]  /*12e0*/  FADD R6, R5, R6 ;  /* 0x0000000605067221 */ /* 0x004fca0000000000 */
[----:B-1----:R1:W2:Y:S01]  /*12f0*/  SHFL.DOWN PT, R7, R6, 0x1, 0x1f ;  /* 0x08201f0006077f89 */ /* 0x0022a200000e0000 */
[----:B------:R-:W-:Y:S05]  /*1300*/  @P0 EXIT ;  /* 0x000000000000094d */ /* 0x000fea0003800000 */
[----:B------:R-:W3:Y:S01]  /*1310*/  LDC.64 R2, c[0x0][0x388] ;  /* 0x0000e200ff027b82 */ /* 0x000ee20000000a00 */
[----:B--2---:R-:W-:Y:S01]  /*1320*/  FADD R7, R6, R7 ;  /* 0x0000000706077221 */ /* 0x004fe20000000000 */
[----:B---3--:R-:W-:-:S05]  /*1330*/  IMAD.WIDE.U32 R2, R0, 0x4, R2 ;  /* 0x0000000400027825 */ /* 0x008fca00078e0002 */
[----:B------:R-:W-:Y:S01]  /*1340*/  STG.E desc[UR6][R2.64], R7 ;  /* 0x0000000702007986 */ /* 0x000fe2000c101906 */
[----:B------:R-:W-:Y:S05]  /*1350*/  EXIT ;  /* 0x000000000000794d */ /* 0x000fea0003800000 */
.L_x_2:
[----:B------:R-:W-:-:S00]  /*1360*/  BRA `(.L_x_2) ;  /* 0xfffffffc00fc7947 */ /* 0x000fc0000383ffff */
[----:B------:R-:W-:-:S00]  /*1370*/  NOP ;  /* 0x0000000000007918 */ /* 0x000fc00000000000 */
        /* <DEDUP_REMOVED lines=8> */
.L_x_3:


//--------------------- .nv.shared._Z6reduceILj32768ELj128EEvPfS0_ --------------------------
	.section	.nv.shared._Z6reduceILj32768ELj128EEvPfS0_,"aw",@nobits
	.sectionflags	@""
	.align	4
.nv.shared._Z6reduceILj32768ELj128EEvPfS0_:
	.zero		1152


//--------------------- .nv.shared.reserved.0     --------------------------
	.section	.nv.shared.reserved.0,"aw",@nobits
	.weak		__nv_reservedSMEM_offset_0_alias
	.size		__nv_reservedSMEM_offset_0_alias, 0, 64
	.other		__nv_reservedSMEM_offset_0_alias,@"STO_CUDA_RESERVED_SHARED STV_DEFAULT"
__nv_reservedSMEM_offset_0_alias:
	.zero		0
	.zero		64


//--------------------- .nv.constant0._Z6reduceILj32768ELj128EEvPfS0_ --------------------------
	.section	.nv.constant0._Z6reduceILj32768ELj128EEvPfS0_,"a",@progbits
	.sectionflags	@""
	.align	4
.nv.constant0._Z6reduceILj32768ELj128EEvPfS0_:
	.zero		912


//--------------------- SYMBOLS --------------------------

	.type		.nv.reservedSmem.offset0,@object
	.size		.nv.reservedSmem.offset0,0x4
	.type		.nv.reservedSmem.cap,@object
	.size		.nv.reservedSmem.cap,0x4
